//
// Generated by NVIDIA NVVM Compiler
//
// Compiler Build ID: CL-36424714
// Cuda compilation tools, release 13.0, V13.0.88
// Based on NVVM 20.0.0
//

.version 9.0
.target sm_100
.address_size 64

	// .globl	k_f_4_1_21_f_f7def86f0a03

.visible .entry k_f_4_1_21_f_f7def86f0a03(
	.param .u64 .ptr .align 1 k_f_4_1_21_f_f7def86f0a03_param_0,
	.param .u64 .ptr .align 1 k_f_4_1_21_f_f7def86f0a03_param_1,
	.param .u64 .ptr .align 1 k_f_4_1_21_f_f7def86f0a03_param_2,
	.param .u64 .ptr .align 1 k_f_4_1_21_f_f7def86f0a03_param_3,
	.param .u64 .ptr .align 1 k_f_4_1_21_f_f7def86f0a03_param_4,
	.param .u32 k_f_4_1_21_f_f7def86f0a03_param_5,
	.param .u32 k_f_4_1_21_f_f7def86f0a03_param_6
)
{
	.reg .pred 	%p<3>;
	.reg .b16 	%rs<2>;
	.reg .b32 	%r<15>;
	.reg .b32 	%f<41>;
	.reg .b64 	%rd<23>;

	ld.param.u64 	%rd1, [k_f_4_1_21_f_f7def86f0a03_param_0];
	ld.param.u64 	%rd2, [k_f_4_1_21_f_f7def86f0a03_param_1];
	ld.param.u64 	%rd3, [k_f_4_1_21_f_f7def86f0a03_param_2];
	ld.param.u64 	%rd4, [k_f_4_1_21_f_f7def86f0a03_param_3];
	ld.param.u64 	%rd5, [k_f_4_1_21_f_f7def86f0a03_param_4];
	ld.param.u32 	%r3, [k_f_4_1_21_f_f7def86f0a03_param_5];
	ld.param.u32 	%r4, [k_f_4_1_21_f_f7def86f0a03_param_6];
	mov.u32 	%r5, %ntid.x;
	mov.u32 	%r6, %ctaid.x;
	mov.u32 	%r7, %tid.x;
	mad.lo.s32 	%r1, %r5, %r6, %r7;
	setp.ge.s32 	%p1, %r1, %r4;
	@%p1 bra 	$L__BB0_3;
	cvta.to.global.u64 	%rd6, %rd4;
	mul.hi.s32 	%r8, %r1, 818089009;
	shr.u32 	%r9, %r8, 31;
	shr.s32 	%r10, %r8, 2;
	add.s32 	%r2, %r10, %r9;
	cvt.s64.s32 	%rd7, %r2;
	add.s64 	%rd8, %rd6, %rd7;
	ld.global.u8 	%rs1, [%rd8];
	setp.eq.s16 	%p2, %rs1, 0;
	@%p2 bra 	$L__BB0_3;
	cvta.to.global.u64 	%rd9, %rd1;
	mul.wide.s32 	%rd10, %r2, 4;
	add.s64 	%rd11, %rd9, %rd10;
	ld.global.f32 	%f1, [%rd11];
	mul.wide.s32 	%rd12, %r3, 4;
	add.s64 	%rd13, %rd11, %rd12;
	ld.global.f32 	%f2, [%rd13];
	add.s64 	%rd14, %rd13, %rd12;
	ld.global.f32 	%f3, [%rd14];
	add.s64 	%rd15, %rd14, %rd12;
	ld.global.f32 	%f4, [%rd15];
	neg.f32 	%f5, %f3;
	cvta.to.global.u64 	%rd16, %rd2;
	mul.wide.s32 	%rd17, %r1, 4;
	add.s64 	%rd18, %rd16, %rd17;
	ld.global.f32 	%f6, [%rd18];
	mul.f32 	%f7, %f6, %f5;
	fma.rn.f32 	%f8, %f7, 0f3BBB989D, 0f3F000000;
	cvt.sat.f32.f32 	%f9, %f8;
	mov.f32 	%f10, 0f4B400001;
	mov.f32 	%f11, 0f437C0000;
	fma.rm.f32 	%f12, %f9, %f11, %f10;
	add.f32 	%f13, %f12, 0fCB40007F;
	neg.f32 	%f14, %f13;
	fma.rn.f32 	%f15, %f7, 0f3FB8AA3B, %f14;
	fma.rn.f32 	%f16, %f7, 0f32A57060, %f15;
	mov.b32 	%r11, %f12;
	shl.b32 	%r12, %r11, 23;
	mov.b32 	%f17, %r12;
	ex2.approx.ftz.f32 	%f18, %f16;
	mul.f32 	%f19, %f18, %f17;
	neg.f32 	%f20, %f4;
	mul.f32 	%f21, %f6, %f20;
	fma.rn.f32 	%f22, %f21, 0f3BBB989D, 0f3F000000;
	cvt.sat.f32.f32 	%f23, %f22;
	fma.rm.f32 	%f24, %f23, %f11, %f10;
	add.f32 	%f25, %f24, 0fCB40007F;
	neg.f32 	%f26, %f25;
	fma.rn.f32 	%f27, %f21, 0f3FB8AA3B, %f26;
	fma.rn.f32 	%f28, %f21, 0f32A57060, %f27;
	mov.b32 	%r13, %f24;
	shl.b32 	%r14, %r13, 23;
	mov.b32 	%f29, %r14;
	ex2.approx.ftz.f32 	%f30, %f28;
	mul.f32 	%f31, %f30, %f29;
	mov.f32 	%f32, 0f3F800000;
	sub.f32 	%f33, %f32, %f2;
	mul.f32 	%f34, %f33, %f31;
	fma.rn.f32 	%f35, %f2, %f19, %f34;
	mul.f32 	%f36, %f1, %f35;
	cvta.to.global.u64 	%rd19, %rd3;
	add.s64 	%rd20, %rd19, %rd17;
	ld.global.f32 	%f37, [%rd20];
	sub.f32 	%f38, %f36, %f37;
	mul.f32 	%f39, %f38, %f38;
	cvta.to.global.u64 	%rd21, %rd5;
	add.s64 	%rd22, %rd21, %rd10;
	atom.global.add.f32 	%f40, [%rd22], %f39;
$L__BB0_3:
	ret;

}


// ===== COMPILED SASS (sm_100) =====

	.target	sm_100

	.elftype	@"ET_EXEC"


//--------------------- .note.nv.tkinfo           --------------------------
	.section	.note.nv.tkinfo,"",@"SHT_NOTE"
	.sectionflags	@"SHF_NOTE_NV_TKINFO"
	.tkinfo
        /*0018*/ 	.word	0x00000002
        /*0030*/ 	.string	""
        /*0030*/ 	.string	"ptxas"
        /*0030*/ 	.string	"Cuda compilation tools, release 13.0, V13.0.88"
        /*0030*/ 	.string	"Build cuda_13.0.r13.0/compiler.36424714_0"
        /*0030*/ 	.string	"-arch sm_100 -m 64 "



//--------------------- .note.nv.cuinfo           --------------------------
	.section	.note.nv.cuinfo,"",@"SHT_NOTE"
	.sectionflags	@"SHF_NOTE_NV_CUINFO"
        /*0018*/ 	.short	0x0002
        /*001a*/ 	.short	0x0064
        /*001c*/ 	.short	0x0082
	.zero		2


//--------------------- .nv.info                  --------------------------
	.section	.nv.info,"",@"SHT_CUDA_INFO"
	.align	4


	//----- nvinfo : EIATTR_REGCOUNT
	.align		4
        /*0000*/ 	.byte	0x04, 0x2f
        /*0002*/ 	.short	(.L_1 - .L_0)
	.align		4
.L_0:
        /*0004*/ 	.word	index@(k_f_4_1_21_f_f7def86f0a03)
        /*0008*/ 	.word	0x00000016


	//----- nvinfo : EIATTR_FRAME_SIZE
	.align		4
.L_1:
        /*000c*/ 	.byte	0x04, 0x11
        /*000e*/ 	.short	(.L_3 - .L_2)
	.align		4
.L_2:
        /*0010*/ 	.word	index@(k_f_4_1_21_f_f7def86f0a03)
        /*0014*/ 	.word	0x00000000


	//----- nvinfo : EIATTR_MIN_STACK_SIZE
	.align		4
.L_3:
        /*0018*/ 	.byte	0x04, 0x12
        /*001a*/ 	.short	(.L_5 - .L_4)
	.align		4
.L_4:
        /*001c*/ 	.word	index@(k_f_4_1_21_f_f7def86f0a03)
        /*0020*/ 	.word	0x00000000
.L_5:


//--------------------- .nv.compat                --------------------------
	.section	.nv.compat,"",@"SHT_CUDA_COMPAT_INFO"
	.align	4
        /*0000*/ 	.byte	0x02, 0x09, 0x00, 0x00, 0x02, 0x02, 0x01, 0x00, 0x02, 0x05, 0x05, 0x00, 0x03, 0x07, 0x01, 0x01
        /*0010*/ 	.byte	0x02, 0x03, 0x00, 0x00, 0x02, 0x06, 0x01, 0x00, 0x04, 0x0b, 0x08, 0x00, 0x09, 0x00, 0x00, 0x00
        /*0020*/ 	.byte	0x00, 0x00, 0x00, 0x00


//--------------------- .nv.info.k_f_4_1_21_f_f7def86f0a03 --------------------------
	.section	.nv.info.k_f_4_1_21_f_f7def86f0a03,"",@"SHT_CUDA_INFO"
	.sectionflags	@""
	.align	4


	//----- nvinfo : EIATTR_CUDA_API_VERSION
	.align		4
        /*0000*/ 	.byte	0x04, 0x37
        /*0002*/ 	.short	(.L_7 - .L_6)
.L_6:
        /*0004*/ 	.word	0x00000082


	//----- nvinfo : EIATTR_KPARAM_INFO
	.align		4
.L_7:
        /*0008*/ 	.byte	0x04, 0x17
        /*000a*/ 	.short	(.L_9 - .L_8)
.L_8:
        /*000c*/ 	.word	0x00000000
        /*0010*/ 	.short	0x0006
        /*0012*/ 	.short	0x002c
        /*0014*/ 	.byte	0x00, 0xf0, 0x11, 0x00


	//----- nvinfo : EIATTR_KPARAM_INFO
	.align		4
.L_9:
        /*0018*/ 	.byte	0x04, 0x17
        /*001a*/ 	.short	(.L_11 - .L_10)
.L_10:
        /*001c*/ 	.word	0x00000000
        /*0020*/ 	.short	0x0005
        /*0022*/ 	.short	0x0028
        /*0024*/ 	.byte	0x00, 0xf0, 0x11, 0x00


	//----- nvinfo : EIATTR_KPARAM_INFO
	.align		4
.L_11:
        /*0028*/ 	.byte	0x04, 0x17
        /*002a*/ 	.short	(.L_13 - .L_12)
.L_12:
        /*002c*/ 	.word	0x00000000
        /*0030*/ 	.short	0x0004
        /*0032*/ 	.short	0x0020
        /*0034*/ 	.byte	0x00, 0xf5, 0x21, 0x00


	//----- nvinfo : EIATTR_KPARAM_INFO
	.align		4
.L_13:
        /*0038*/ 	.byte	0x04, 0x17
        /*003a*/ 	.short	(.L_15 - .L_14)
.L_14:
        /*003c*/ 	.word	0x00000000
        /*0040*/ 	.short	0x0003
        /*0042*/ 	.short	0x0018
        /*0044*/ 	.byte	0x00, 0xf5, 0x21, 0x00


	//----- nvinfo : EIATTR_KPARAM_INFO
	.align		4
.L_15:
        /*0048*/ 	.byte	0x04, 0x17
        /*004a*/ 	.short	(.L_17 - .L_16)
.L_16:
        /*004c*/ 	.word	0x00000000
        /*0050*/ 	.short	0x0002
        /*0052*/ 	.short	0x0010
        /*0054*/ 	.byte	0x00, 0xf5, 0x21, 0x00


	//----- nvinfo : EIATTR_KPARAM_INFO
	.align		4
.L_17:
        /*0058*/ 	.byte	0x04, 0x17
        /*005a*/ 	.short	(.L_19 - .L_18)
.L_18:
        /*005c*/ 	.word	0x00000000
        /*0060*/ 	.short	0x0001
        /*0062*/ 	.short	0x0008
        /*0064*/ 	.byte	0x00, 0xf5, 0x21, 0x00


	//----- nvinfo : EIATTR_KPARAM_INFO
	.align		4
.L_19:
        /*0068*/ 	.byte	0x04, 0x17
        /*006a*/ 	.short	(.L_21 - .L_20)
.L_20:
        /*006c*/ 	.word	0x00000000
        /*0070*/ 	.short	0x0000
        /*0072*/ 	.short	0x0000
        /*0074*/ 	.byte	0x00, 0xf5, 0x21, 0x00


	//----- nvinfo : EIATTR_SPARSE_MMA_MASK
	.align		4
.L_21:
        /*0078*/ 	.byte	0x03, 0x50
        /*007a*/ 	.short	0x0000


	//----- nvinfo : EIATTR_MAXREG_COUNT
	.align		4
        /*007c*/ 	.byte	0x03, 0x1b
        /*007e*/ 	.short	0x00ff


	//----- nvinfo : EIATTR_MERCURY_ISA_VERSION
	.align		4
        /*0080*/ 	.byte	0x03, 0x5f
        /*0082*/ 	.short	0x0101


	//----- nvinfo : EIATTR_VRC_CTA_INIT_COUNT
	.align		4
        /*0084*/ 	.byte	0x02, 0x4a
	.zero		1
	.zero		1


	//----- nvinfo : EIATTR_EXIT_INSTR_OFFSETS
	.align		4
        /*0088*/ 	.byte	0x04, 0x1c
        /*008a*/ 	.short	(.L_23 - .L_22)


	//   ....[0]....
.L_22:
        /*008c*/ 	.word	0x00000070


	//   ....[1]....
        /*0090*/ 	.word	0x00000110


	//   ....[2]....
        /*0094*/ 	.word	0x000003e0


	//----- nvinfo : EIATTR_CBANK_PARAM_SIZE
	.align		4
.L_23:
        /*0098*/ 	.byte	0x03, 0x19
        /*009a*/ 	.short	0x0030


	//----- nvinfo : EIATTR_PARAM_CBANK
	.align		4
        /*009c*/ 	.byte	0x04, 0x0a
        /*009e*/ 	.short	(.L_25 - .L_24)
	.align		4
.L_24:
        /*00a0*/ 	.word	index@(.nv.constant0.k_f_4_1_21_f_f7def86f0a03)
        /*00a4*/ 	.short	0x0380
        /*00a6*/ 	.short	0x0030


	//----- nvinfo : EIATTR_SW_WAR
	.align		4
.L_25:
        /*00a8*/ 	.byte	0x04, 0x36
        /*00aa*/ 	.short	(.L_27 - .L_26)
.L_26:
        /*00ac*/ 	.word	0x00000008
.L_27:


//--------------------- .nv.callgraph             --------------------------
	.section	.nv.callgraph,"",@"SHT_CUDA_CALLGRAPH"
	.align	4
	.sectionentsize	8
	.align		4
        /*0000*/ 	.word	0x00000000
	.align		4
        /*0004*/ 	.word	0xffffffff
	.align		4
        /*0008*/ 	.word	0x00000000
	.align		4
        /*000c*/ 	.word	0xfffffffe
	.align		4
        /*0010*/ 	.word	0x00000000
	.align		4
        /*0014*/ 	.word	0xfffffffd
	.align		4
        /*0018*/ 	.word	0x00000000
	.align		4
        /*001c*/ 	.word	0xfffffffc


//--------------------- .text.k_f_4_1_21_f_f7def86f0a03 --------------------------
	.section	.text.k_f_4_1_21_f_f7def86f0a03,"ax",@progbits
	.align	128
        .global         k_f_4_1_21_f_f7def86f0a03
        .type           k_f_4_1_21_f_f7def86f0a03,@function
        .size           k_f_4_1_21_f_f7def86f0a03,(.L_x_1 - k_f_4_1_21_f_f7def86f0a03)
        .other          k_f_4_1_21_f_f7def86f0a03,@"STO_CUDA_ENTRY STV_DEFAULT"
k_f_4_1_21_f_f7def86f0a03:
.text.k_f_4_1_21_f_f7def86f0a03:
[----:B------:R-:W-:Y:S01]  /*0000*/  LDC R1, c[0x0][0x37c] ;  /* 0x0000df00ff017b82 */ /* 0x000fe20000000800 */
[----:B------:R-:W0:Y:S01]  /*0010*/  S2R R17, SR_CTAID.X ;  /* 0x0000000000117919 */ /* 0x000e220000002500 */
[----:B------:R-:W0:Y:S01]  /*0020*/  LDCU UR4, c[0x0][0x360] ;  /* 0x00006c00ff0477ac */ /* 0x000e220008000800 */
[----:B------:R-:W0:Y:S01]  /*0030*/  S2R R0, SR_TID.X ;  /* 0x0000000000007919 */ /* 0x000e220000002100 */
[----:B------:R-:W1:Y:S01]  /*0040*/  LDCU UR5, c[0x0][0x3ac] ;  /* 0x00007580ff0577ac */ /* 0x000e620008000800 */
[----:B0-----:R-:W-:-:S05]  /*0050*/  IMAD R17, R17, UR4, R0 ;  /* 0x0000000411117c24 */ /* 0x001fca000f8e0200 */
[----:B-1----:R-:W-:-:S13]  /*0060*/  ISETP.GE.AND P0, PT, R17, UR5, PT ;  /* 0x0000000511007c0c */ /* 0x002fda000bf06270 */
[----:B------:R-:W-:Y:S05]  /*0070*/  @P0 EXIT ;  /* 0x000000000000094d */ /* 0x000fea0003800000 */
[----:B------:R-:W0:Y:S01]  /*0080*/  LDCU.64 UR6, c[0x0][0x398] ;  /* 0x00007300ff0677ac */ /* 0x000e220008000a00 */
[----:B------:R-:W-:Y:S01]  /*0090*/  IMAD.HI R0, R17, 0x30c30c31, RZ ;  /* 0x30c30c3111007827 */ /* 0x000fe200078e02ff */
[----:B------:R-:W1:Y:S04]  /*00a0*/  LDCU.64 UR4, c[0x0][0x358] ;  /* 0x00006b00ff0477ac */ /* 0x000e680008000a00 */
[----:B------:R-:W-:-:S04]  /*00b0*/  SHF.R.U32.HI R3, RZ, 0x1f, R0 ;  /* 0x0000001fff037819 */ /* 0x000fc80000011600 */
[----:B------:R-:W-:-:S04]  /*00c0*/  LEA.HI.SX32 R0, R0, R3, 0x1e ;  /* 0x0000000300007211 */ /* 0x000fc800078ff2ff */
[----:B0-----:R-:W-:-:S04]  /*00d0*/  IADD3 R2, P0, PT, R0, UR6, RZ ;  /* 0x0000000600027c10 */ /* 0x001fc8000ff1e0ff */
[----:B------:R-:W-:-:S05]  /*00e0*/  LEA.HI.X.SX32 R3, R0, UR7, 0x1, P0 ;  /* 0x0000000700037c11 */ /* 0x000fca00080f0eff */
[----:B-1----:R-:W2:Y:S02]  /*00f0*/  LDG.E.U8 R2, desc[UR4][R2.64] ;  /* 0x0000000402027981 */ /* 0x002ea4000c1e1100 */
[----:B--2---:R-:W-:-:S13]  /*0100*/  ISETP.NE.AND P0, PT, R2, RZ, PT ;  /* 0x000000ff0200720c */ /* 0x004fda0003f05270 */
[----:B------:R-:W-:Y:S05]  /*0110*/  @!P0 EXIT ;  /* 0x000000000000894d */ /* 0x000fea0003800000 */
[----:B------:R-:W0:Y:S08]  /*0120*/  LDC.64 R4, c[0x0][0x380] ;  /* 0x0000e000ff047b82 */ /* 0x000e300000000a00 */
[----:B------:R-:W1:Y:S08]  /*0130*/  LDC R13, c[0x0][0x3a8] ;  /* 0x0000ea00ff0d7b82 */ /* 0x000e700000000800 */
[----:B------:R-:W2:Y:S01]  /*0140*/  LDC.64 R14, c[0x0][0x388] ;  /* 0x0000e200ff0e7b82 */ /* 0x000ea20000000a00 */
[----:B0-----:R-:W-:-:S07]  /*0150*/  IMAD.WIDE R4, R0, 0x4, R4 ;  /* 0x0000000400047825 */ /* 0x001fce00078e0204 */
[----:B------:R-:W0:Y:S01]  /*0160*/  LDC.64 R6, c[0x0][0x390] ;  /* 0x0000e400ff067b82 */ /* 0x000e220000000a00 */
[----:B------:R-:W3:Y:S01]  /*0170*/  LDG.E R3, desc[UR4][R4.64] ;  /* 0x0000000404037981 */ /* 0x000ee2000c1e1900 */
[----:B-1----:R-:W-:-:S05]  /*0180*/  IMAD.WIDE R8, R13, 0x4, R4 ;  /* 0x000000040d087825 */ /* 0x002fca00078e0204 */
[----:B------:R1:W4:Y:S01]  /*0190*/  LDG.E R2, desc[UR4][R8.64] ;  /* 0x0000000408027981 */ /* 0x000322000c1e1900 */
[----:B------:R-:W-:-:S04]  /*01a0*/  IMAD.WIDE R10, R13, 0x4, R8 ;  /* 0x000000040d0a7825 */ /* 0x000fc800078e0208 */
[----:B--2---:R-:W-:-:S04]  /*01b0*/  IMAD.WIDE R14, R17, 0x4, R14 ;  /* 0x00000004110e7825 */ /* 0x004fc800078e020e */
[----:B------:R-:W-:Y:S02]  /*01c0*/  IMAD.WIDE R12, R13, 0x4, R10 ;  /* 0x000000040d0c7825 */ /* 0x000fe400078e020a */
[----:B------:R-:W2:Y:S04]  /*01d0*/  LDG.E R15, desc[UR4][R14.64] ;  /* 0x000000040e0f7981 */ /* 0x000ea8000c1e1900 */
[----:B------:R-:W2:Y:S04]  /*01e0*/  LDG.E R12, desc[UR4][R12.64] ;  /* 0x000000040c0c7981 */ /* 0x000ea8000c1e1900 */
[----:B------:R-:W5:Y:S01]  /*01f0*/  LDG.E R10, desc[UR4][R10.64] ;  /* 0x000000040a0a7981 */ /* 0x000f62000c1e1900 */
[----:B0-----:R-:W-:-:S06]  /*0200*/  IMAD.WIDE R6, R17, 0x4, R6 ;  /* 0x0000000411067825 */ /* 0x001fcc00078e0206 */
[----:B------:R0:W3:Y:S01]  /*0210*/  LDG.E R6, desc[UR4][R6.64] ;  /* 0x0000000406067981 */ /* 0x0000e2000c1e1900 */
[----:B------:R-:W-:Y:S01]  /*0220*/  HFMA2 R17, -RZ, RZ, 0.96630859375, -0.0022525787353515625 ;  /* 0x3bbb989dff117431 */ /* 0x000fe200000001ff */
[----:B------:R-:W-:Y:S01]  /*0230*/  MOV R19, 0x437c0000 ;  /* 0x437c000000137802 */ /* 0x000fe20000000f00 */
[----:B--2---:R-:W-:-:S04]  /*0240*/  FMUL R16, R12, -R15 ;  /* 0x8000000f0c107220 */ /* 0x004fc80000400000 */
[----:B------:R-:W-:Y:S01]  /*0250*/  FFMA.SAT R14, R16, R17, 0.5 ;  /* 0x3f000000100e7423 */ /* 0x000fe20000002011 */
[----:B-----5:R-:W-:-:S03]  /*0260*/  FMUL R15, R10, -R15 ;  /* 0x8000000f0a0f7220 */ /* 0x020fc60000400000 */
[----:B------:R-:W-:Y:S01]  /*0270*/  FFMA.RM R14, R14, R19, 12582913 ;  /* 0x4b4000010e0e7423 */ /* 0x000fe20000004013 */
[----:B------:R-:W-:-:S03]  /*0280*/  FFMA.SAT R10, R15, R17, 0.5 ;  /* 0x3f0000000f0a7423 */ /* 0x000fc60000002011 */
[----:B-1----:R-:W-:Y:S01]  /*0290*/  FADD R9, R14, -12583039 ;  /* 0xcb40007f0e097421 */ /* 0x002fe20000000000 */
[----:B------:R-:W-:-:S03]  /*02a0*/  FFMA.RM R10, R10, R19, 12582913 ;  /* 0x4b4000010a0a7423 */ /* 0x000fc60000004013 */
[----:B------:R-:W-:Y:S01]  /*02b0*/  FFMA R9, R16, 1.4426950216293334961, -R9 ;  /* 0x3fb8aa3b10097823 */ /* 0x000fe20000000809 */
[----:B------:R-:W-:-:S03]  /*02c0*/  FADD R4, R10, -12583039 ;  /* 0xcb40007f0a047421 */ /* 0x000fc60000000000 */
[----:B------:R-:W-:Y:S01]  /*02d0*/  FFMA R9, R16, 1.925963033500011079e-08, R9 ;  /* 0x32a5706010097823 */ /* 0x000fe20000000009 */
[----:B------:R-:W-:-:S04]  /*02e0*/  FFMA R4, R15, 1.4426950216293334961, -R4 ;  /* 0x3fb8aa3b0f047823 */ /* 0x000fc80000000804 */
[----:B------:R-:W-:Y:S01]  /*02f0*/  FFMA R15, R15, 1.925963033500011079e-08, R4 ;  /* 0x32a570600f0f7823 */ /* 0x000fe20000000004 */
[----:B------:R-:W1:Y:S01]  /*0300*/  MUFU.EX2 R9, R9 ;  /* 0x0000000900097308 */ /* 0x000e620000000800 */
[----:B------:R-:W2:Y:S07]  /*0310*/  LDC.64 R4, c[0x0][0x3a0] ;  /* 0x0000e800ff047b82 */ /* 0x000eae0000000a00 */
[----:B------:R-:W0:Y:S01]  /*0320*/  MUFU.EX2 R15, R15 ;  /* 0x0000000f000f7308 */ /* 0x000e220000000800 */
[----:B------:R-:W-:Y:S01]  /*0330*/  SHF.L.U32 R14, R14, 0x17, RZ ;  /* 0x000000170e0e7819 */ /* 0x000fe200000006ff */
[----:B----4-:R-:W-:Y:S01]  /*0340*/  FADD R11, -R2, 1 ;  /* 0x3f800000020b7421 */ /* 0x010fe20000000100 */
[----:B------:R-:W-:-:S03]  /*0350*/  SHF.L.U32 R10, R10, 0x17, RZ ;  /* 0x000000170a0a7819 */ /* 0x000fc600000006ff */
[----:B-1----:R-:W-:-:S04]  /*0360*/  FMUL R14, R14, R9 ;  /* 0x000000090e0e7220 */ /* 0x002fc80000400000 */
[----:B------:R-:W-:Y:S01]  /*0370*/  FMUL R11, R14, R11 ;  /* 0x0000000b0e0b7220 */ /* 0x000fe20000400000 */
[----:B0-----:R-:W-:-:S04]  /*0380*/  FMUL R7, R10, R15 ;  /* 0x0000000f0a077220 */ /* 0x001fc80000400000 */
[----:B------:R-:W-:-:S04]  /*0390*/  FFMA R7, R2, R7, R11 ;  /* 0x0000000702077223 */ /* 0x000fc8000000000b */
[----:B---3--:R-:W-:Y:S01]  /*03a0*/  FFMA R3, R3, R7, -R6 ;  /* 0x0000000703037223 */ /* 0x008fe20000000806 */
[----:B--2---:R-:W-:-:S04]  /*03b0*/  IMAD.WIDE R4, R0, 0x4, R4 ;  /* 0x0000000400047825 */ /* 0x004fc800078e0204 */
[----:B------:R-:W-:-:S05]  /*03c0*/  FMUL R3, R3, R3 ;  /* 0x0000000303037220 */ /* 0x000fca0000400000 */
[----:B------:R-:W-:Y:S01]  /*03d0*/  REDG.E.ADD.F32.FTZ.RN.STRONG.GPU desc[UR4][R4.64], R3 ;  /* 0x00000003040079a6 */ /* 0x000fe2000c12f304 */
[----:B------:R-:W-:Y:S05]  /*03e0*/  EXIT ;  /* 0x000000000000794d */ /* 0x000fea0003800000 */
.L_x_0:
[----:B------:R-:W-:-:S00]  /*03f0*/  BRA `(.L_x_0) ;  /* 0xfffffffc00fc7947 */ /* 0x000fc0000383ffff */
[----:B------:R-:W-:-:S00]  /*0400*/  NOP ;  /* 0x0000000000007918 */ /* 0x000fc00000000000 */
[----:B------:R-:W-:-:S00]  /*0410*/  NOP ;  /* 0x0000000000007918 */ /* 0x000fc00000000000 */
[----:B------:R-:W-:-:S00]  /*0420*/  NOP ;  /* 0x0000000000007918 */ /* 0x000fc00000000000 */
[----:B------:R-:W-:-:S00]  /*0430*/  NOP ;  /* 0x0000000000007918 */ /* 0x000fc00000000000 */
[----:B------:R-:W-:-:S00]  /*0440*/  NOP ;  /* 0x0000000000007918 */ /* 0x000fc00000000000 */
[----:B------:R-:W-:-:S00]  /*0450*/  NOP ;  /* 0x0000000000007918 */ /* 0x000fc00000000000 */
[----:B------:R-:W-:-:S00]  /*0460*/  NOP ;  /* 0x0000000000007918 */ /* 0x000fc00000000000 */
[----:B------:R-:W-:-:S00]  /*0470*/  NOP ;  /* 0x0000000000007918 */ /* 0x000fc00000000000 */
.L_x_1:


//--------------------- .nv.shared.reserved.0     --------------------------
	.section	.nv.shared.reserved.0,"aw",@nobits
	.weak		__nv_reservedSMEM_offset_0_alias
	.size		__nv_reservedSMEM_offset_0_alias, 0, 64
	.other		__nv_reservedSMEM_offset_0_alias,@"STO_CUDA_RESERVED_SHARED STV_DEFAULT"
__nv_reservedSMEM_offset_0_alias:
	.zero		0
	.zero		64


//--------------------- .nv.constant0.k_f_4_1_21_f_f7def86f0a03 --------------------------
	.section	.nv.constant0.k_f_4_1_21_f_f7def86f0a03,"a",@progbits
	.sectionflags	@""
	.align	4
.nv.constant0.k_f_4_1_21_f_f7def86f0a03:
	.zero		944


//--------------------- SYMBOLS --------------------------

	.type		.nv.reservedSmem.offset0,@object
	.size		.nv.reservedSmem.offset0,0x4
